//
// Generated by NVIDIA NVVM Compiler
//
// Compiler Build ID: CL-36424714
// Cuda compilation tools, release 13.0, V13.0.88
// Based on NVVM 20.0.0
//

.version 9.0
.target sm_100
.address_size 64

	// .globl	_Z11cuda_kernelPiS_S_i

.visible .entry _Z11cuda_kernelPiS_S_i(
	.param .u64 .ptr .align 1 _Z11cuda_kernelPiS_S_i_param_0,
	.param .u64 .ptr .align 1 _Z11cuda_kernelPiS_S_i_param_1,
	.param .u64 .ptr .align 1 _Z11cuda_kernelPiS_S_i_param_2,
	.param .u32 _Z11cuda_kernelPiS_S_i_param_3
)
{
	.reg .pred 	%p<10>;
	.reg .b32 	%r<133>;
	.reg .b64 	%rd<31>;

	ld.param.u64 	%rd12, [_Z11cuda_kernelPiS_S_i_param_0];
	ld.param.u64 	%rd13, [_Z11cuda_kernelPiS_S_i_param_1];
	ld.param.u64 	%rd11, [_Z11cuda_kernelPiS_S_i_param_2];
	ld.param.u32 	%r33, [_Z11cuda_kernelPiS_S_i_param_3];
	cvta.to.global.u64 	%rd1, %rd13;
	cvta.to.global.u64 	%rd2, %rd12;
	mov.u32 	%r1, %tid.x;
	setp.ge.s32 	%p1, %r1, %r33;
	@%p1 bra 	$L__BB0_13;
	cvta.to.global.u64 	%rd14, %rd11;
	mul.lo.s32 	%r2, %r33, %r1;
	mul.wide.u32 	%rd15, %r1, 4;
	add.s64 	%rd3, %rd14, %rd15;
	ld.global.u32 	%r124, [%rd3];
	add.s32 	%r35, %r33, -1;
	and.b32  	%r4, %r33, 15;
	setp.lt.u32 	%p2, %r35, 15;
	mov.b32 	%r127, 0;
	@%p2 bra 	$L__BB0_4;
	and.b32  	%r127, %r33, -16;
	neg.s32 	%r122, %r127;
	add.s64 	%rd4, %rd2, 32;
	add.s64 	%rd29, %rd1, 32;
	mov.u32 	%r121, %r2;
$L__BB0_3:
	.pragma "nounroll";
	mul.wide.s32 	%rd16, %r121, 4;
	add.s64 	%rd17, %rd4, %rd16;
	ld.global.u32 	%r36, [%rd17+-32];
	ld.global.u32 	%r37, [%rd29+-32];
	mad.lo.s32 	%r38, %r37, %r36, %r124;
	st.global.u32 	[%rd3], %r38;
	ld.global.u32 	%r39, [%rd17+-28];
	ld.global.u32 	%r40, [%rd29+-28];
	mad.lo.s32 	%r41, %r40, %r39, %r38;
	st.global.u32 	[%rd3], %r41;
	ld.global.u32 	%r42, [%rd17+-24];
	ld.global.u32 	%r43, [%rd29+-24];
	mad.lo.s32 	%r44, %r43, %r42, %r41;
	st.global.u32 	[%rd3], %r44;
	ld.global.u32 	%r45, [%rd17+-20];
	ld.global.u32 	%r46, [%rd29+-20];
	mad.lo.s32 	%r47, %r46, %r45, %r44;
	st.global.u32 	[%rd3], %r47;
	ld.global.u32 	%r48, [%rd17+-16];
	ld.global.u32 	%r49, [%rd29+-16];
	mad.lo.s32 	%r50, %r49, %r48, %r47;
	st.global.u32 	[%rd3], %r50;
	ld.global.u32 	%r51, [%rd17+-12];
	ld.global.u32 	%r52, [%rd29+-12];
	mad.lo.s32 	%r53, %r52, %r51, %r50;
	st.global.u32 	[%rd3], %r53;
	ld.global.u32 	%r54, [%rd17+-8];
	ld.global.u32 	%r55, [%rd29+-8];
	mad.lo.s32 	%r56, %r55, %r54, %r53;
	st.global.u32 	[%rd3], %r56;
	ld.global.u32 	%r57, [%rd17+-4];
	ld.global.u32 	%r58, [%rd29+-4];
	mad.lo.s32 	%r59, %r58, %r57, %r56;
	st.global.u32 	[%rd3], %r59;
	ld.global.u32 	%r60, [%rd17];
	ld.global.u32 	%r61, [%rd29];
	mad.lo.s32 	%r62, %r61, %r60, %r59;
	st.global.u32 	[%rd3], %r62;
	ld.global.u32 	%r63, [%rd17+4];
	ld.global.u32 	%r64, [%rd29+4];
	mad.lo.s32 	%r65, %r64, %r63, %r62;
	st.global.u32 	[%rd3], %r65;
	ld.global.u32 	%r66, [%rd17+8];
	ld.global.u32 	%r67, [%rd29+8];
	mad.lo.s32 	%r68, %r67, %r66, %r65;
	st.global.u32 	[%rd3], %r68;
	ld.global.u32 	%r69, [%rd17+12];
	ld.global.u32 	%r70, [%rd29+12];
	mad.lo.s32 	%r71, %r70, %r69, %r68;
	st.global.u32 	[%rd3], %r71;
	ld.global.u32 	%r72, [%rd17+16];
	ld.global.u32 	%r73, [%rd29+16];
	mad.lo.s32 	%r74, %r73, %r72, %r71;
	st.global.u32 	[%rd3], %r74;
	ld.global.u32 	%r75, [%rd17+20];
	ld.global.u32 	%r76, [%rd29+20];
	mad.lo.s32 	%r77, %r76, %r75, %r74;
	st.global.u32 	[%rd3], %r77;
	ld.global.u32 	%r78, [%rd17+24];
	ld.global.u32 	%r79, [%rd29+24];
	mad.lo.s32 	%r80, %r79, %r78, %r77;
	st.global.u32 	[%rd3], %r80;
	ld.global.u32 	%r81, [%rd17+28];
	ld.global.u32 	%r82, [%rd29+28];
	mad.lo.s32 	%r124, %r82, %r81, %r80;
	st.global.u32 	[%rd3], %r124;
	add.s32 	%r122, %r122, 16;
	add.s32 	%r121, %r121, 16;
	add.s64 	%rd29, %rd29, 64;
	setp.ne.s32 	%p3, %r122, 0;
	@%p3 bra 	$L__BB0_3;
$L__BB0_4:
	setp.eq.s32 	%p4, %r4, 0;
	@%p4 bra 	$L__BB0_13;
	and.b32  	%r15, %r33, 7;
	setp.lt.u32 	%p5, %r4, 8;
	@%p5 bra 	$L__BB0_7;
	add.s32 	%r83, %r127, %r2;
	mul.wide.s32 	%rd18, %r83, 4;
	add.s64 	%rd19, %rd2, %rd18;
	ld.global.u32 	%r84, [%rd19];
	mul.wide.u32 	%rd20, %r127, 4;
	add.s64 	%rd21, %rd1, %rd20;
	ld.global.u32 	%r85, [%rd21];
	mad.lo.s32 	%r86, %r85, %r84, %r124;
	st.global.u32 	[%rd3], %r86;
	ld.global.u32 	%r87, [%rd19+4];
	ld.global.u32 	%r88, [%rd21+4];
	mad.lo.s32 	%r89, %r88, %r87, %r86;
	st.global.u32 	[%rd3], %r89;
	ld.global.u32 	%r90, [%rd19+8];
	ld.global.u32 	%r91, [%rd21+8];
	mad.lo.s32 	%r92, %r91, %r90, %r89;
	st.global.u32 	[%rd3], %r92;
	ld.global.u32 	%r93, [%rd19+12];
	ld.global.u32 	%r94, [%rd21+12];
	mad.lo.s32 	%r95, %r94, %r93, %r92;
	st.global.u32 	[%rd3], %r95;
	ld.global.u32 	%r96, [%rd19+16];
	ld.global.u32 	%r97, [%rd21+16];
	mad.lo.s32 	%r98, %r97, %r96, %r95;
	st.global.u32 	[%rd3], %r98;
	ld.global.u32 	%r99, [%rd19+20];
	ld.global.u32 	%r100, [%rd21+20];
	mad.lo.s32 	%r101, %r100, %r99, %r98;
	st.global.u32 	[%rd3], %r101;
	ld.global.u32 	%r102, [%rd19+24];
	ld.global.u32 	%r103, [%rd21+24];
	mad.lo.s32 	%r104, %r103, %r102, %r101;
	st.global.u32 	[%rd3], %r104;
	ld.global.u32 	%r105, [%rd19+28];
	ld.global.u32 	%r106, [%rd21+28];
	mad.lo.s32 	%r124, %r106, %r105, %r104;
	st.global.u32 	[%rd3], %r124;
	add.s32 	%r127, %r127, 8;
$L__BB0_7:
	setp.eq.s32 	%p6, %r15, 0;
	@%p6 bra 	$L__BB0_13;
	and.b32  	%r20, %r33, 3;
	setp.lt.u32 	%p7, %r15, 4;
	@%p7 bra 	$L__BB0_10;
	add.s32 	%r107, %r127, %r2;
	mul.wide.s32 	%rd22, %r107, 4;
	add.s64 	%rd23, %rd2, %rd22;
	ld.global.u32 	%r108, [%rd23];
	mul.wide.u32 	%rd24, %r127, 4;
	add.s64 	%rd25, %rd1, %rd24;
	ld.global.u32 	%r109, [%rd25];
	mad.lo.s32 	%r110, %r109, %r108, %r124;
	st.global.u32 	[%rd3], %r110;
	ld.global.u32 	%r111, [%rd23+4];
	ld.global.u32 	%r112, [%rd25+4];
	mad.lo.s32 	%r113, %r112, %r111, %r110;
	st.global.u32 	[%rd3], %r113;
	ld.global.u32 	%r114, [%rd23+8];
	ld.global.u32 	%r115, [%rd25+8];
	mad.lo.s32 	%r116, %r115, %r114, %r113;
	st.global.u32 	[%rd3], %r116;
	ld.global.u32 	%r117, [%rd23+12];
	ld.global.u32 	%r118, [%rd25+12];
	mad.lo.s32 	%r124, %r118, %r117, %r116;
	st.global.u32 	[%rd3], %r124;
	add.s32 	%r127, %r127, 4;
$L__BB0_10:
	setp.eq.s32 	%p8, %r20, 0;
	@%p8 bra 	$L__BB0_13;
	mul.wide.u32 	%rd26, %r127, 4;
	add.s64 	%rd30, %rd1, %rd26;
	add.s32 	%r131, %r127, %r2;
	neg.s32 	%r130, %r20;
$L__BB0_12:
	.pragma "nounroll";
	mul.wide.s32 	%rd27, %r131, 4;
	add.s64 	%rd28, %rd2, %rd27;
	ld.global.u32 	%r119, [%rd28];
	ld.global.u32 	%r120, [%rd30];
	mad.lo.s32 	%r124, %r120, %r119, %r124;
	st.global.u32 	[%rd3], %r124;
	add.s64 	%rd30, %rd30, 4;
	add.s32 	%r131, %r131, 1;
	add.s32 	%r130, %r130, 1;
	setp.ne.s32 	%p9, %r130, 0;
	@%p9 bra 	$L__BB0_12;
$L__BB0_13:
	ret;

}


// ===== COMPILED SASS (sm_100) =====

	.target	sm_100

	.elftype	@"ET_EXEC"


//--------------------- .note.nv.tkinfo           --------------------------
	.section	.note.nv.tkinfo,"",@"SHT_NOTE"
	.sectionflags	@"SHF_NOTE_NV_TKINFO"
	.tkinfo
        /*0018*/ 	.word	0x00000002
        /*0030*/ 	.string	""
        /*0030*/ 	.string	"ptxas"
        /*0030*/ 	.string	"Cuda compilation tools, release 13.0, V13.0.88"
        /*0030*/ 	.string	"Build cuda_13.0.r13.0/compiler.36424714_0"
        /*0030*/ 	.string	"-arch sm_100 -m 64 "



//--------------------- .note.nv.cuinfo           --------------------------
	.section	.note.nv.cuinfo,"",@"SHT_NOTE"
	.sectionflags	@"SHF_NOTE_NV_CUINFO"
        /*0018*/ 	.short	0x0002
        /*001a*/ 	.short	0x0064
        /*001c*/ 	.short	0x0082
	.zero		2


//--------------------- .nv.info                  --------------------------
	.section	.nv.info,"",@"SHT_CUDA_INFO"
	.align	4


	//----- nvinfo : EIATTR_REGCOUNT
	.align		4
        /*0000*/ 	.byte	0x04, 0x2f
        /*0002*/ 	.short	(.L_1 - .L_0)
	.align		4
.L_0:
        /*0004*/ 	.word	index@(_Z11cuda_kernelPiS_S_i)
        /*0008*/ 	.word	0x00000014


	//----- nvinfo : EIATTR_FRAME_SIZE
	.align		4
.L_1:
        /*000c*/ 	.byte	0x04, 0x11
        /*000e*/ 	.short	(.L_3 - .L_2)
	.align		4
.L_2:
        /*0010*/ 	.word	index@(_Z11cuda_kernelPiS_S_i)
        /*0014*/ 	.word	0x00000000


	//----- nvinfo : EIATTR_MIN_STACK_SIZE
	.align		4
.L_3:
        /*0018*/ 	.byte	0x04, 0x12
        /*001a*/ 	.short	(.L_5 - .L_4)
	.align		4
.L_4:
        /*001c*/ 	.word	index@(_Z11cuda_kernelPiS_S_i)
        /*0020*/ 	.word	0x00000000
.L_5:


//--------------------- .nv.compat                --------------------------
	.section	.nv.compat,"",@"SHT_CUDA_COMPAT_INFO"
	.align	4
        /*0000*/ 	.byte	0x02, 0x09, 0x00, 0x00, 0x02, 0x02, 0x01, 0x00, 0x02, 0x05, 0x05, 0x00, 0x03, 0x07, 0x01, 0x01
        /*0010*/ 	.byte	0x02, 0x03, 0x00, 0x00, 0x02, 0x06, 0x01, 0x00, 0x04, 0x0b, 0x08, 0x00, 0x09, 0x00, 0x00, 0x00
        /*0020*/ 	.byte	0x00, 0x00, 0x00, 0x00


//--------------------- .nv.info._Z11cuda_kernelPiS_S_i --------------------------
	.section	.nv.info._Z11cuda_kernelPiS_S_i,"",@"SHT_CUDA_INFO"
	.sectionflags	@""
	.align	4


	//----- nvinfo : EIATTR_CUDA_API_VERSION
	.align		4
        /*0000*/ 	.byte	0x04, 0x37
        /*0002*/ 	.short	(.L_7 - .L_6)
.L_6:
        /*0004*/ 	.word	0x00000082


	//----- nvinfo : EIATTR_KPARAM_INFO
	.align		4
.L_7:
        /*0008*/ 	.byte	0x04, 0x17
        /*000a*/ 	.short	(.L_9 - .L_8)
.L_8:
        /*000c*/ 	.word	0x00000000
        /*0010*/ 	.short	0x0003
        /*0012*/ 	.short	0x0018
        /*0014*/ 	.byte	0x00, 0xf0, 0x11, 0x00


	//----- nvinfo : EIATTR_KPARAM_INFO
	.align		4
.L_9:
        /*0018*/ 	.byte	0x04, 0x17
        /*001a*/ 	.short	(.L_11 - .L_10)
.L_10:
        /*001c*/ 	.word	0x00000000
        /*0020*/ 	.short	0x0002
        /*0022*/ 	.short	0x0010
        /*0024*/ 	.byte	0x00, 0xf5, 0x21, 0x00


	//----- nvinfo : EIATTR_KPARAM_INFO
	.align		4
.L_11:
        /*0028*/ 	.byte	0x04, 0x17
        /*002a*/ 	.short	(.L_13 - .L_12)
.L_12:
        /*002c*/ 	.word	0x00000000
        /*0030*/ 	.short	0x0001
        /*0032*/ 	.short	0x0008
        /*0034*/ 	.byte	0x00, 0xf5, 0x21, 0x00


	//----- nvinfo : EIATTR_KPARAM_INFO
	.align		4
.L_13:
        /*0038*/ 	.byte	0x04, 0x17
        /*003a*/ 	.short	(.L_15 - .L_14)
.L_14:
        /*003c*/ 	.word	0x00000000
        /*0040*/ 	.short	0x0000
        /*0042*/ 	.short	0x0000
        /*0044*/ 	.byte	0x00, 0xf5, 0x21, 0x00


	//----- nvinfo : EIATTR_SPARSE_MMA_MASK
	.align		4
.L_15:
        /*0048*/ 	.byte	0x03, 0x50
        /*004a*/ 	.short	0x0000


	//----- nvinfo : EIATTR_MAXREG_COUNT
	.align		4
        /*004c*/ 	.byte	0x03, 0x1b
        /*004e*/ 	.short	0x00ff


	//----- nvinfo : EIATTR_MERCURY_ISA_VERSION
	.align		4
        /*0050*/ 	.byte	0x03, 0x5f
        /*0052*/ 	.short	0x0101


	//----- nvinfo : EIATTR_VRC_CTA_INIT_COUNT
	.align		4
        /*0054*/ 	.byte	0x02, 0x4a
	.zero		1
	.zero		1


	//----- nvinfo : EIATTR_EXIT_INSTR_OFFSETS
	.align		4
        /*0058*/ 	.byte	0x04, 0x1c
        /*005a*/ 	.short	(.L_17 - .L_16)


	//   ....[0]....
.L_16:
        /*005c*/ 	.word	0x00000040


	//   ....[1]....
        /*0060*/ 	.word	0x00000660


	//   ....[2]....
        /*0064*/ 	.word	0x00000910


	//   ....[3]....
        /*0068*/ 	.word	0x00000ac0


	//   ....[4]....
        /*006c*/ 	.word	0x00000bd0


	//----- nvinfo : EIATTR_CBANK_PARAM_SIZE
	.align		4
.L_17:
        /*0070*/ 	.byte	0x03, 0x19
        /*0072*/ 	.short	0x001c


	//----- nvinfo : EIATTR_PARAM_CBANK
	.align		4
        /*0074*/ 	.byte	0x04, 0x0a
        /*0076*/ 	.short	(.L_19 - .L_18)
	.align		4
.L_18:
        /*0078*/ 	.word	index@(.nv.constant0._Z11cuda_kernelPiS_S_i)
        /*007c*/ 	.short	0x0380
        /*007e*/ 	.short	0x001c


	//----- nvinfo : EIATTR_SW_WAR
	.align		4
.L_19:
        /*0080*/ 	.byte	0x04, 0x36
        /*0082*/ 	.short	(.L_21 - .L_20)
.L_20:
        /*0084*/ 	.word	0x00000008
.L_21:


//--------------------- .nv.callgraph             --------------------------
	.section	.nv.callgraph,"",@"SHT_CUDA_CALLGRAPH"
	.align	4
	.sectionentsize	8
	.align		4
        /*0000*/ 	.word	0x00000000
	.align		4
        /*0004*/ 	.word	0xffffffff
	.align		4
        /*0008*/ 	.word	0x00000000
	.align		4
        /*000c*/ 	.word	0xfffffffe
	.align		4
        /*0010*/ 	.word	0x00000000
	.align		4
        /*0014*/ 	.word	0xfffffffd
	.align		4
        /*0018*/ 	.word	0x00000000
	.align		4
        /*001c*/ 	.word	0xfffffffc


//--------------------- .text._Z11cuda_kernelPiS_S_i --------------------------
	.section	.text._Z11cuda_kernelPiS_S_i,"ax",@progbits
	.align	128
        .global         _Z11cuda_kernelPiS_S_i
        .type           _Z11cuda_kernelPiS_S_i,@function
        .size           _Z11cuda_kernelPiS_S_i,(.L_x_6 - _Z11cuda_kernelPiS_S_i)
        .other          _Z11cuda_kernelPiS_S_i,@"STO_CUDA_ENTRY STV_DEFAULT"
_Z11cuda_kernelPiS_S_i:
.text._Z11cuda_kernelPiS_S_i:
[----:B------:R-:W-:Y:S01]  /*0000*/  LDC R1, c[0x0][0x37c] ;  /* 0x0000df00ff017b82 */ /* 0x000fe20000000800 */
[----:B------:R-:W0:Y:S01]  /*0010*/  S2R R7, SR_TID.X ;  /* 0x0000000000077919 */ /* 0x000e220000002100 */
[----:B------:R-:W0:Y:S02]  /*0020*/  LDCU UR8, c[0x0][0x398] ;  /* 0x00007300ff0877ac */ /* 0x000e240008000800 */
[----:B0-----:R-:W-:-:S13]  /*0030*/  ISETP.GE.AND P0, PT, R7, UR8, PT ;  /* 0x0000000807007c0c */ /* 0x001fda000bf06270 */
[----:B------:R-:W-:Y:S05]  /*0040*/  @P0 EXIT ;  /* 0x000000000000094d */ /* 0x000fea0003800000 */
[----:B------:R-:W0:Y:S01]  /*0050*/  LDC.64 R2, c[0x0][0x390] ;  /* 0x0000e400ff027b82 */ /* 0x000e220000000a00 */
[----:B------:R-:W1:Y:S01]  /*0060*/  LDCU.64 UR16, c[0x0][0x358] ;  /* 0x00006b00ff1077ac */ /* 0x000e620008000a00 */
[----:B0-----:R-:W-:-:S05]  /*0070*/  IMAD.WIDE.U32 R2, R7, 0x4, R2 ;  /* 0x0000000407027825 */ /* 0x001fca00078e0002 */
[----:B-1----:R0:W5:Y:S01]  /*0080*/  LDG.E R5, desc[UR16][R2.64] ;  /* 0x0000001002057981 */ /* 0x002162000c1e1900 */
[----:B------:R-:W-:Y:S01]  /*0090*/  UIADD3 UR4, UPT, UPT, UR8, -0x1, URZ ;  /* 0xffffffff08047890 */ /* 0x000fe2000fffe0ff */
[----:B------:R-:W-:Y:S02]  /*00a0*/  HFMA2 R0, -RZ, RZ, 0, 0 ;  /* 0x00000000ff007431 */ /* 0x000fe400000001ff */
[----:B------:R-:W-:Y:S01]  /*00b0*/  IMAD R7, R7, UR8, RZ ;  /* 0x0000000807077c24 */ /* 0x000fe2000f8e02ff */
[----:B------:R-:W-:Y:S02]  /*00c0*/  ULOP3.LUT UR9, UR8, 0xf, URZ, 0xc0, !UPT ;  /* 0x0000000f08097892 */ /* 0x000fe4000f8ec0ff */
[----:B------:R-:W-:-:S09]  /*00d0*/  UISETP.GE.U32.AND UP0, UPT, UR4, 0xf, UPT ;  /* 0x0000000f0400788c */ /* 0x000fd2000bf06070 */
[----:B0-----:R-:W-:Y:S05]  /*00e0*/  BRA.U !UP0, `(.L_x_0) ;  /* 0x0000000508587547 */ /* 0x001fea000b800000 */
[----:B------:R-:W0:Y:S01]  /*00f0*/  LDCU.128 UR12, c[0x0][0x380] ;  /* 0x00007000ff0c77ac */ /* 0x000e220008000c00 */
[----:B------:R-:W-:Y:S01]  /*0100*/  MOV R4, R7 ;  /* 0x0000000700047202 */ /* 0x000fe20000000f00 */
[----:B------:R-:W-:-:S04]  /*0110*/  ULOP3.LUT UR10, UR8, 0xfffffff0, URZ, 0xc0, !UPT ;  /* 0xfffffff0080a7892 */ /* 0x000fc8000f8ec0ff */
[----:B------:R-:W-:Y:S02]  /*0120*/  UIADD3 UR11, UPT, UPT, -UR10, URZ, URZ ;  /* 0x000000ff0a0b7290 */ /* 0x000fe4000fffe1ff */
[----:B------:R-:W-:Y:S01]  /*0130*/  MOV R0, UR10 ;  /* 0x0000000a00007c02 */ /* 0x000fe20008000f00 */
[----:B0-----:R-:W-:Y:S02]  /*0140*/  UIADD3 UR4, UP1, UPT, UR14, 0x20, URZ ;  /* 0x000000200e047890 */ /* 0x001fe4000ff3e0ff */
[----:B------:R-:W-:Y:S02]  /*0150*/  UIADD3 UR6, UP0, UPT, UR12, 0x20, URZ ;  /* 0x000000200c067890 */ /* 0x000fe4000ff1e0ff */
[----:B------:R-:W-:Y:S02]  /*0160*/  UIADD3.X UR5, UPT, UPT, URZ, UR15, URZ, UP1, !UPT ;  /* 0x0000000fff057290 */ /* 0x000fe40008ffe4ff */
[----:B------:R-:W-:Y:S01]  /*0170*/  MOV R6, UR4 ;  /* 0x0000000400067c02 */ /* 0x000fe20008000f00 */
[----:B------:R-:W-:-:S03]  /*0180*/  UIADD3.X UR7, UPT, UPT, URZ, UR13, URZ, UP0, !UPT ;  /* 0x0000000dff077290 */ /* 0x000fc600087fe4ff */
[----:B------:R-:W-:-:S09]  /*0190*/  MOV R13, UR5 ;  /* 0x00000005000d7c02 */ /* 0x000fd20008000f00 */
.L_x_1:
[----:B------:R-:W-:Y:S02]  /*01a0*/  MOV R10, UR6 ;  /* 0x00000006000a7c02 */ /* 0x000fe40008000f00 */
[----:B------:R-:W-:Y:S02]  /*01b0*/  MOV R11, UR7 ;  /* 0x00000007000b7c02 */ /* 0x000fe40008000f00 */
[----:B------:R-:W-:Y:S02]  /*01c0*/  MOV R8, R6 ;  /* 0x0000000600087202 */ /* 0x000fe40000000f00 */
[----:B------:R-:W-:Y:S01]  /*01d0*/  MOV R9, R13 ;  /* 0x0000000d00097202 */ /* 0x000fe20000000f00 */
[----:B------:R-:W-:-:S04]  /*01e0*/  IMAD.WIDE R10, R4, 0x4, R10 ;  /* 0x00000004040a7825 */ /* 0x000fc800078e020a */
[----:B--2---:R-:W2:Y:S04]  /*01f0*/  LDG.E R12, desc[UR16][R8.64+-0x20] ;  /* 0xffffe010080c7981 */ /* 0x004ea8000c1e1900 */
[----:B------:R-:W2:Y:S02]  /*0200*/  LDG.E R6, desc[UR16][R10.64+-0x20] ;  /* 0xffffe0100a067981 */ /* 0x000ea4000c1e1900 */
[----:B--2--5:R-:W-:-:S05]  /*0210*/  IMAD R5, R6, R12, R5 ;  /* 0x0000000c06057224 */ /* 0x024fca00078e0205 */
[----:B------:R0:W-:Y:S04]  /*0220*/  STG.E desc[UR16][R2.64], R5 ;  /* 0x0000000502007986 */ /* 0x0001e8000c101910 */
[----:B------:R-:W2:Y:S04]  /*0230*/  LDG.E R6, desc[UR16][R10.64+-0x1c] ;  /* 0xffffe4100a067981 */ /* 0x000ea8000c1e1900 */
[----:B------:R-:W2:Y:S02]  /*0240*/  LDG.E R12, desc[UR16][R8.64+-0x1c] ;  /* 0xffffe410080c7981 */ /* 0x000ea4000c1e1900 */
[----:B--2---:R-:W-:-:S05]  /*0250*/  IMAD R13, R6, R12, R5 ;  /* 0x0000000c060d7224 */ /* 0x004fca00078e0205 */
[----:B------:R1:W-:Y:S04]  /*0260*/  STG.E desc[UR16][R2.64], R13 ;  /* 0x0000000d02007986 */ /* 0x0003e8000c101910 */
[----:B------:R-:W2:Y:S04]  /*0270*/  LDG.E R6, desc[UR16][R10.64+-0x18] ;  /* 0xffffe8100a067981 */ /* 0x000ea8000c1e1900 */
[----:B------:R-:W2:Y:S02]  /*0280*/  LDG.E R12, desc[UR16][R8.64+-0x18] ;  /* 0xffffe810080c7981 */ /* 0x000ea4000c1e1900 */
[----:B--2---:R-:W-:-:S05]  /*0290*/  IMAD R15, R6, R12, R13 ;  /* 0x0000000c060f7224 */ /* 0x004fca00078e020d */
[----:B------:R2:W-:Y:S04]  /*02a0*/  STG.E desc[UR16][R2.64], R15 ;  /* 0x0000000f02007986 */ /* 0x0005e8000c101910 */
[----:B------:R-:W0:Y:S04]  /*02b0*/  LDG.E R6, desc[UR16][R10.64+-0x14] ;  /* 0xffffec100a067981 */ /* 0x000e28000c1e1900 */
[----:B------:R-:W0:Y:S02]  /*02c0*/  LDG.E R12, desc[UR16][R8.64+-0x14] ;  /* 0xffffec10080c7981 */ /* 0x000e24000c1e1900 */
[----:B0-----:R-:W-:-:S05]  /*02d0*/  IMAD R5, R6, R12, R15 ;  /* 0x0000000c06057224 */ /* 0x001fca00078e020f */
[----:B------:R0:W-:Y:S04]  /*02e0*/  STG.E desc[UR16][R2.64], R5 ;  /* 0x0000000502007986 */ /* 0x0001e8000c101910 */
[----:B------:R-:W1:Y:S04]  /*02f0*/  LDG.E R6, desc[UR16][R10.64+-0x10] ;  /* 0xfffff0100a067981 */ /* 0x000e68000c1e1900 */
[----:B------:R-:W1:Y:S02]  /*0300*/  LDG.E R12, desc[UR16][R8.64+-0x10] ;  /* 0xfffff010080c7981 */ /* 0x000e64000c1e1900 */
[----:B-1----:R-:W-:-:S05]  /*0310*/  IMAD R13, R6, R12, R5 ;  /* 0x0000000c060d7224 */ /* 0x002fca00078e0205 */
        /* <DEDUP_REMOVED lines=42> */
[----:B------:R-:W0:Y:S01]  /*05c0*/  LDG.E R12, desc[UR16][R8.64+0x1c] ;  /* 0x00001c10080c7981 */ /* 0x000e22000c1e1900 */
[----:B------:R-:W-:Y:S01]  /*05d0*/  UIADD3 UR11, UPT, UPT, UR11, 0x10, URZ ;  /* 0x000000100b0b7890 */ /* 0x000fe2000fffe0ff */
[----:B------:R-:W-:-:S03]  /*05e0*/  IADD3 R4, PT, PT, R4, 0x10, RZ ;  /* 0x0000001004047810 */ /* 0x000fc60007ffe0ff */
[----:B------:R-:W-:Y:S01]  /*05f0*/  UISETP.NE.AND UP0, UPT, UR11, URZ, UPT ;  /* 0x000000ff0b00728c */ /* 0x000fe2000bf05270 */
[----:B0-----:R-:W-:Y:S01]  /*0600*/  IMAD R5, R6, R12, R15 ;  /* 0x0000000c06057224 */ /* 0x001fe200078e020f */
[----:B------:R-:W-:-:S04]  /*0610*/  IADD3 R6, P0, PT, R8, 0x40, RZ ;  /* 0x0000004008067810 */ /* 0x000fc80007f1e0ff */
[----:B------:R2:W-:Y:S01]  /*0620*/  STG.E desc[UR16][R2.64], R5 ;  /* 0x0000000502007986 */ /* 0x0005e2000c101910 */
[----:B-1----:R-:W-:Y:S02]  /*0630*/  IADD3.X R13, PT, PT, RZ, R9, RZ, P0, !PT ;  /* 0x00000009ff0d7210 */ /* 0x002fe400007fe4ff */
[----:B------:R-:W-:Y:S06]  /*0640*/  BRA.U UP0, `(.L_x_1) ;  /* 0xfffffff900d47547 */ /* 0x000fec000b83ffff */
.L_x_0:
[----:B------:R-:W-:-:S13]  /*0650*/  ISETP.NE.AND P0, PT, RZ, UR9, PT ;  /* 0x00000009ff007c0c */ /* 0x000fda000bf05270 */
[----:B------:R-:W-:Y:S05]  /*0660*/  @!P0 EXIT ;  /* 0x000000000000894d */ /* 0x000fea0003800000 */
[----:B------:R-:W-:Y:S02]  /*0670*/  UISETP.GE.U32.AND UP0, UPT, UR9, 0x8, UPT ;  /* 0x000000080900788c */ /* 0x000fe4000bf06070 */
[----:B------:R-:W-:-:S07]  /*0680*/  ULOP3.LUT UR4, UR8, 0x7, URZ, 0xc0, !UPT ;  /* 0x0000000708047892 */ /* 0x000fce000f8ec0ff */
[----:B------:R-:W-:Y:S05]  /*0690*/  BRA.U !UP0, `(.L_x_2) ;  /* 0x0000000108987547 */ /* 0x000fea000b800000 */
[----:B------:R-:W0:Y:S01]  /*06a0*/  LDC.64 R8, c[0x0][0x380] ;  /* 0x0000e000ff087b82 */ /* 0x000e220000000a00 */
[----:B------:R-:W-:-:S07]  /*06b0*/  IADD3 R13, PT, PT, R7, R0, RZ ;  /* 0x00000000070d7210 */ /* 0x000fce0007ffe0ff */
[----:B------:R-:W1:Y:S01]  /*06c0*/  LDC.64 R10, c[0x0][0x388] ;  /* 0x0000e200ff0a7b82 */ /* 0x000e620000000a00 */
[----:B0-----:R-:W-:-:S05]  /*06d0*/  IMAD.WIDE R8, R13, 0x4, R8 ;  /* 0x000000040d087825 */ /* 0x001fca00078e0208 */
[----:B------:R-:W2:Y:S01]  /*06e0*/  LDG.E R4, desc[UR16][R8.64] ;  /* 0x0000001008047981 */ /* 0x000ea2000c1e1900 */
[----:B-1----:R-:W-:-:S05]  /*06f0*/  IMAD.WIDE.U32 R10, R0, 0x4, R10 ;  /* 0x00000004000a7825 */ /* 0x002fca00078e000a */
        /* <DEDUP_REMOVED lines=27> */
[----:B------:R-:W2:Y:S04]  /*08b0*/  LDG.E R4, desc[UR16][R8.64+0x1c] ;  /* 0x00001c1008047981 */ /* 0x000ea8000c1e1900 */
[----:B0-----:R-:W2:Y:S01]  /*08c0*/  LDG.E R5, desc[UR16][R10.64+0x1c] ;  /* 0x00001c100a057981 */ /* 0x001ea2000c1e1900 */
[----:B------:R-:W-:Y:S01]  /*08d0*/  IADD3 R0, PT, PT, R0, 0x8, RZ ;  /* 0x0000000800007810 */ /* 0x000fe20007ffe0ff */
[----:B--2---:R-:W-:-:S05]  /*08e0*/  IMAD R5, R4, R5, R17 ;  /* 0x0000000504057224 */ /* 0x004fca00078e0211 */
[----:B------:R1:W-:Y:S02]  /*08f0*/  STG.E desc[UR16][R2.64], R5 ;  /* 0x0000000502007986 */ /* 0x0003e4000c101910 */
.L_x_2:
[----:B------:R-:W-:-:S13]  /*0900*/  ISETP.NE.AND P0, PT, RZ, UR4, PT ;  /* 0x00000004ff007c0c */ /* 0x000fda000bf05270 */
[----:B------:R-:W-:Y:S05]  /*0910*/  @!P0 EXIT ;  /* 0x000000000000894d */ /* 0x000fea0003800000 */
[----:B------:R-:W-:Y:S02]  /*0920*/  UISETP.GE.U32.AND UP0, UPT, UR4, 0x4, UPT ;  /* 0x000000040400788c */ /* 0x000fe4000bf06070 */
[----:B------:R-:W-:-:S07]  /*0930*/  ULOP3.LUT UR4, UR8, 0x3, URZ, 0xc0, !UPT ;  /* 0x0000000308047892 */ /* 0x000fce000f8ec0ff */
[----:B------:R-:W-:Y:S05]  /*0940*/  BRA.U !UP0, `(.L_x_3) ;  /* 0x0000000108587547 */ /* 0x000fea000b800000 */
[----:B------:R-:W0:Y:S01]  /*0950*/  LDC.64 R8, c[0x0][0x380] ;  /* 0x0000e000ff087b82 */ /* 0x000e220000000a00 */
[----:B-1----:R-:W-:-:S07]  /*0960*/  IADD3 R13, PT, PT, R7, R0, RZ ;  /* 0x00000000070d7210 */ /* 0x002fce0007ffe0ff */
        /* <DEDUP_REMOVED lines=16> */
[----:B------:R-:W0:Y:S01]  /*0a70*/  LDG.E R6, desc[UR16][R10.64+0xc] ;  /* 0x00000c100a067981 */ /* 0x000e22000c1e1900 */
[----:B------:R-:W-:Y:S01]  /*0a80*/  IADD3 R0, PT, PT, R0, 0x4, RZ ;  /* 0x0000000400007810 */ /* 0x000fe20007ffe0ff */
[----:B0-----:R-:W-:-:S05]  /*0a90*/  IMAD R5, R4, R6, R15 ;  /* 0x0000000604057224 */ /* 0x001fca00078e020f */
[----:B------:R3:W-:Y:S02]  /*0aa0*/  STG.E desc[UR16][R2.64], R5 ;  /* 0x0000000502007986 */ /* 0x0007e4000c101910 */
.L_x_3:
[----:B------:R-:W-:-:S13]  /*0ab0*/  ISETP.NE.AND P0, PT, RZ, UR4, PT ;  /* 0x00000004ff007c0c */ /* 0x000fda000bf05270 */
[----:B------:R-:W-:Y:S05]  /*0ac0*/  @!P0 EXIT ;  /* 0x000000000000894d */ /* 0x000fea0003800000 */
[----:B------:R-:W0:Y:S01]  /*0ad0*/  LDC.64 R8, c[0x0][0x388] ;  /* 0x0000e200ff087b82 */ /* 0x000e220000000a00 */
[----:B-1-3--:R-:W-:Y:S01]  /*0ae0*/  IADD3 R13, PT, PT, R7, R0, RZ ;  /* 0x00000000070d7210 */ /* 0x00afe20007ffe0ff */
[----:B------:R-:W-:-:S06]  /*0af0*/  UIADD3 UR4, UPT, UPT, -UR4, URZ, URZ ;  /* 0x000000ff04047290 */ /* 0x000fcc000fffe1ff */
[----:B------:R-:W1:Y:S01]  /*0b00*/  LDC.64 R10, c[0x0][0x380] ;  /* 0x0000e000ff0a7b82 */ /* 0x000e620000000a00 */
[----:B0-----:R-:W-:-:S07]  /*0b10*/  IMAD.WIDE.U32 R8, R0, 0x4, R8 ;  /* 0x0000000400087825 */ /* 0x001fce00078e0008 */
.L_x_4:
[----:B-1----:R-:W-:Y:S01]  /*0b20*/  IMAD.WIDE R6, R13, 0x4, R10 ;  /* 0x000000040d067825 */ /* 0x002fe200078e020a */
[----:B0-----:R0:W2:Y:S05]  /*0b30*/  LDG.E R0, desc[UR16][R8.64] ;  /* 0x0000001008007981 */ /* 0x0010aa000c1e1900 */
[----:B------:R-:W2:Y:S01]  /*0b40*/  LDG.E R6, desc[UR16][R6.64] ;  /* 0x0000001006067981 */ /* 0x000ea2000c1e1900 */
[----:B------:R-:W-:-:S04]  /*0b50*/  UIADD3 UR4, UPT, UPT, UR4, 0x1, URZ ;  /* 0x0000000104047890 */ /* 0x000fc8000fffe0ff */
[----:B------:R-:W-:Y:S01]  /*0b60*/  UISETP.NE.AND UP0, UPT, UR4, URZ, UPT ;  /* 0x000000ff0400728c */ /* 0x000fe2000bf05270 */
[----:B0-----:R-:W-:Y:S02]  /*0b70*/  IADD3 R8, P0, PT, R8, 0x4, RZ ;  /* 0x0000000408087810 */ /* 0x001fe40007f1e0ff */
[----:B------:R-:W-:Y:S02]  /*0b80*/  IADD3 R13, PT, PT, R13, 0x1, RZ ;  /* 0x000000010d0d7810 */ /* 0x000fe40007ffe0ff */
[----:B------:R-:W-:Y:S01]  /*0b90*/  IADD3.X R9, PT, PT, RZ, R9, RZ, P0, !PT ;  /* 0x00000009ff097210 */ /* 0x000fe200007fe4ff */
[----:B--2--5:R-:W-:-:S05]  /*0ba0*/  IMAD R5, R6, R0, R5 ;  /* 0x0000000006057224 */ /* 0x024fca00078e0205 */
[----:B------:R0:W-:Y:S01]  /*0bb0*/  STG.E desc[UR16][R2.64], R5 ;  /* 0x0000000502007986 */ /* 0x0001e2000c101910 */
[----:B------:R-:W-:Y:S05]  /*0bc0*/  BRA.U UP0, `(.L_x_4) ;  /* 0xfffffffd00d47547 */ /* 0x000fea000b83ffff */
[----:B------:R-:W-:Y:S05]  /*0bd0*/  EXIT ;  /* 0x000000000000794d */ /* 0x000fea0003800000 */
.L_x_5:
[----:B------:R-:W-:-:S00]  /*0be0*/  BRA `(.L_x_5) ;  /* 0xfffffffc00fc7947 */ /* 0x000fc0000383ffff */
[----:B------:R-:W-:-:S00]  /*0bf0*/  NOP ;  /* 0x0000000000007918 */ /* 0x000fc00000000000 */
        /* <DEDUP_REMOVED lines=8> */
.L_x_6:


//--------------------- .nv.shared.reserved.0     --------------------------
	.section	.nv.shared.reserved.0,"aw",@nobits
	.weak		__nv_reservedSMEM_offset_0_alias
	.size		__nv_reservedSMEM_offset_0_alias, 0, 64
	.other		__nv_reservedSMEM_offset_0_alias,@"STO_CUDA_RESERVED_SHARED STV_DEFAULT"
__nv_reservedSMEM_offset_0_alias:
	.zero		0
	.zero		64


//--------------------- .nv.constant0._Z11cuda_kernelPiS_S_i --------------------------
	.section	.nv.constant0._Z11cuda_kernelPiS_S_i,"a",@progbits
	.sectionflags	@""
	.align	4
.nv.constant0._Z11cuda_kernelPiS_S_i:
	.zero		924


//--------------------- SYMBOLS --------------------------

	.type		.nv.reservedSmem.offset0,@object
	.size		.nv.reservedSmem.offset0,0x4
